//
// Generated by NVIDIA NVVM Compiler
//
// Compiler Build ID: CL-36424714
// Cuda compilation tools, release 13.0, V13.0.88
// Based on NVVM 20.0.0
//

.version 9.0
.target sm_100
.address_size 64

	// .globl	_Z11sum_vectorsPiS_S_i

.visible .entry _Z11sum_vectorsPiS_S_i(
	.param .u64 .ptr .align 1 _Z11sum_vectorsPiS_S_i_param_0,
	.param .u64 .ptr .align 1 _Z11sum_vectorsPiS_S_i_param_1,
	.param .u64 .ptr .align 1 _Z11sum_vectorsPiS_S_i_param_2,
	.param .u32 _Z11sum_vectorsPiS_S_i_param_3
)
{
	.reg .pred 	%p<2>;
	.reg .b32 	%r<6>;
	.reg .b64 	%rd<11>;

	ld.param.u64 	%rd1, [_Z11sum_vectorsPiS_S_i_param_0];
	ld.param.u64 	%rd2, [_Z11sum_vectorsPiS_S_i_param_1];
	ld.param.u64 	%rd3, [_Z11sum_vectorsPiS_S_i_param_2];
	ld.param.u32 	%r2, [_Z11sum_vectorsPiS_S_i_param_3];
	mov.u32 	%r1, %ctaid.x;
	setp.ge.s32 	%p1, %r1, %r2;
	@%p1 bra 	$L__BB0_2;
	cvta.to.global.u64 	%rd4, %rd1;
	cvta.to.global.u64 	%rd5, %rd2;
	cvta.to.global.u64 	%rd6, %rd3;
	mul.wide.u32 	%rd7, %r1, 4;
	add.s64 	%rd8, %rd4, %rd7;
	ld.global.u32 	%r3, [%rd8];
	add.s64 	%rd9, %rd5, %rd7;
	ld.global.u32 	%r4, [%rd9];
	add.s32 	%r5, %r4, %r3;
	add.s64 	%rd10, %rd6, %rd7;
	st.global.u32 	[%rd10], %r5;
$L__BB0_2:
	ret;

}
	// .globl	_Z21sum_vectors_arbitraryPiS_S_i
.visible .entry _Z21sum_vectors_arbitraryPiS_S_i(
	.param .u64 .ptr .align 1 _Z21sum_vectors_arbitraryPiS_S_i_param_0,
	.param .u64 .ptr .align 1 _Z21sum_vectors_arbitraryPiS_S_i_param_1,
	.param .u64 .ptr .align 1 _Z21sum_vectors_arbitraryPiS_S_i_param_2,
	.param .u32 _Z21sum_vectors_arbitraryPiS_S_i_param_3
)
{
	.reg .pred 	%p<3>;
	.reg .b32 	%r<14>;
	.reg .b64 	%rd<11>;

	ld.param.u64 	%rd4, [_Z21sum_vectors_arbitraryPiS_S_i_param_0];
	ld.param.u64 	%rd5, [_Z21sum_vectors_arbitraryPiS_S_i_param_1];
	ld.param.u64 	%rd6, [_Z21sum_vectors_arbitraryPiS_S_i_param_2];
	ld.param.u32 	%r6, [_Z21sum_vectors_arbitraryPiS_S_i_param_3];
	mov.u32 	%r7, %tid.x;
	mov.u32 	%r8, %ctaid.x;
	mov.u32 	%r1, %ntid.x;
	mad.lo.s32 	%r13, %r8, %r1, %r7;
	setp.ge.s32 	%p1, %r13, %r6;
	@%p1 bra 	$L__BB1_3;
	mov.u32 	%r9, %nctaid.x;
	mul.lo.s32 	%r3, %r1, %r9;
	cvta.to.global.u64 	%rd1, %rd4;
	cvta.to.global.u64 	%rd2, %rd5;
	cvta.to.global.u64 	%rd3, %rd6;
$L__BB1_2:
	mul.wide.s32 	%rd7, %r13, 4;
	add.s64 	%rd8, %rd1, %rd7;
	ld.global.u32 	%r10, [%rd8];
	add.s64 	%rd9, %rd2, %rd7;
	ld.global.u32 	%r11, [%rd9];
	add.s32 	%r12, %r11, %r10;
	add.s64 	%rd10, %rd3, %rd7;
	st.global.u32 	[%rd10], %r12;
	add.s32 	%r13, %r13, %r3;
	setp.lt.s32 	%p2, %r13, %r6;
	@%p2 bra 	$L__BB1_2;
$L__BB1_3:
	ret;

}


// ===== COMPILED SASS (sm_100) =====

	.target	sm_100

	.elftype	@"ET_EXEC"


//--------------------- .note.nv.tkinfo           --------------------------
	.section	.note.nv.tkinfo,"",@"SHT_NOTE"
	.sectionflags	@"SHF_NOTE_NV_TKINFO"
	.tkinfo
        /*0018*/ 	.word	0x00000002
        /*0030*/ 	.string	""
        /*0030*/ 	.string	"ptxas"
        /*0030*/ 	.string	"Cuda compilation tools, release 13.0, V13.0.88"
        /*0030*/ 	.string	"Build cuda_13.0.r13.0/compiler.36424714_0"
        /*0030*/ 	.string	"-arch sm_100 -m 64 "



//--------------------- .note.nv.cuinfo           --------------------------
	.section	.note.nv.cuinfo,"",@"SHT_NOTE"
	.sectionflags	@"SHF_NOTE_NV_CUINFO"
        /*0018*/ 	.short	0x0002
        /*001a*/ 	.short	0x0064
        /*001c*/ 	.short	0x0082
	.zero		2


//--------------------- .nv.info                  --------------------------
	.section	.nv.info,"",@"SHT_CUDA_INFO"
	.align	4


	//----- nvinfo : EIATTR_REGCOUNT
	.align		4
        /*0000*/ 	.byte	0x04, 0x2f
        /*0002*/ 	.short	(.L_1 - .L_0)
	.align		4
.L_0:
        /*0004*/ 	.word	index@(_Z11sum_vectorsPiS_S_i)
        /*0008*/ 	.word	0x0000000c


	//----- nvinfo : EIATTR_FRAME_SIZE
	.align		4
.L_1:
        /*000c*/ 	.byte	0x04, 0x11
        /*000e*/ 	.short	(.L_3 - .L_2)
	.align		4
.L_2:
        /*0010*/ 	.word	index@(_Z11sum_vectorsPiS_S_i)
        /*0014*/ 	.word	0x00000000


	//----- nvinfo : EIATTR_REGCOUNT
	.align		4
.L_3:
        /*0018*/ 	.byte	0x04, 0x2f
        /*001a*/ 	.short	(.L_5 - .L_4)
	.align		4
.L_4:
        /*001c*/ 	.word	index@(_Z21sum_vectors_arbitraryPiS_S_i)
        /*0020*/ 	.word	0x00000014


	//----- nvinfo : EIATTR_FRAME_SIZE
	.align		4
.L_5:
        /*0024*/ 	.byte	0x04, 0x11
        /*0026*/ 	.short	(.L_7 - .L_6)
	.align		4
.L_6:
        /*0028*/ 	.word	index@(_Z21sum_vectors_arbitraryPiS_S_i)
        /*002c*/ 	.word	0x00000000


	//----- nvinfo : EIATTR_MIN_STACK_SIZE
	.align		4
.L_7:
        /*0030*/ 	.byte	0x04, 0x12
        /*0032*/ 	.short	(.L_9 - .L_8)
	.align		4
.L_8:
        /*0034*/ 	.word	index@(_Z21sum_vectors_arbitraryPiS_S_i)
        /*0038*/ 	.word	0x00000000


	//----- nvinfo : EIATTR_MIN_STACK_SIZE
	.align		4
.L_9:
        /*003c*/ 	.byte	0x04, 0x12
        /*003e*/ 	.short	(.L_11 - .L_10)
	.align		4
.L_10:
        /*0040*/ 	.word	index@(_Z11sum_vectorsPiS_S_i)
        /*0044*/ 	.word	0x00000000
.L_11:


//--------------------- .nv.compat                --------------------------
	.section	.nv.compat,"",@"SHT_CUDA_COMPAT_INFO"
	.align	4
        /*0000*/ 	.byte	0x02, 0x09, 0x00, 0x00, 0x02, 0x02, 0x01, 0x00, 0x02, 0x05, 0x05, 0x00, 0x03, 0x07, 0x01, 0x01
        /*0010*/ 	.byte	0x02, 0x03, 0x00, 0x00, 0x02, 0x06, 0x01, 0x00, 0x04, 0x0b, 0x08, 0x00, 0x09, 0x00, 0x00, 0x00
        /*0020*/ 	.byte	0x00, 0x00, 0x00, 0x00


//--------------------- .nv.info._Z21sum_vectors_arbitraryPiS_S_i --------------------------
	.section	.nv.info._Z21sum_vectors_arbitraryPiS_S_i,"",@"SHT_CUDA_INFO"
	.sectionflags	@""
	.align	4


	//----- nvinfo : EIATTR_CUDA_API_VERSION
	.align		4
        /*0000*/ 	.byte	0x04, 0x37
        /*0002*/ 	.short	(.L_13 - .L_12)
.L_12:
        /*0004*/ 	.word	0x00000082


	//----- nvinfo : EIATTR_KPARAM_INFO
	.align		4
.L_13:
        /*0008*/ 	.byte	0x04, 0x17
        /*000a*/ 	.short	(.L_15 - .L_14)
.L_14:
        /*000c*/ 	.word	0x00000000
        /*0010*/ 	.short	0x0003
        /*0012*/ 	.short	0x0018
        /*0014*/ 	.byte	0x00, 0xf0, 0x11, 0x00


	//----- nvinfo : EIATTR_KPARAM_INFO
	.align		4
.L_15:
        /*0018*/ 	.byte	0x04, 0x17
        /*001a*/ 	.short	(.L_17 - .L_16)
.L_16:
        /*001c*/ 	.word	0x00000000
        /*0020*/ 	.short	0x0002
        /*0022*/ 	.short	0x0010
        /*0024*/ 	.byte	0x00, 0xf5, 0x21, 0x00


	//----- nvinfo : EIATTR_KPARAM_INFO
	.align		4
.L_17:
        /*0028*/ 	.byte	0x04, 0x17
        /*002a*/ 	.short	(.L_19 - .L_18)
.L_18:
        /*002c*/ 	.word	0x00000000
        /*0030*/ 	.short	0x0001
        /*0032*/ 	.short	0x0008
        /*0034*/ 	.byte	0x00, 0xf5, 0x21, 0x00


	//----- nvinfo : EIATTR_KPARAM_INFO
	.align		4
.L_19:
        /*0038*/ 	.byte	0x04, 0x17
        /*003a*/ 	.short	(.L_21 - .L_20)
.L_20:
        /*003c*/ 	.word	0x00000000
        /*0040*/ 	.short	0x0000
        /*0042*/ 	.short	0x0000
        /*0044*/ 	.byte	0x00, 0xf5, 0x21, 0x00


	//----- nvinfo : EIATTR_SPARSE_MMA_MASK
	.align		4
.L_21:
        /*0048*/ 	.byte	0x03, 0x50
        /*004a*/ 	.short	0x0000


	//----- nvinfo : EIATTR_MAXREG_COUNT
	.align		4
        /*004c*/ 	.byte	0x03, 0x1b
        /*004e*/ 	.short	0x00ff


	//----- nvinfo : EIATTR_MERCURY_ISA_VERSION
	.align		4
        /*0050*/ 	.byte	0x03, 0x5f
        /*0052*/ 	.short	0x0101


	//----- nvinfo : EIATTR_VRC_CTA_INIT_COUNT
	.align		4
        /*0054*/ 	.byte	0x02, 0x4a
	.zero		1
	.zero		1


	//----- nvinfo : EIATTR_EXIT_INSTR_OFFSETS
	.align		4
        /*0058*/ 	.byte	0x04, 0x1c
        /*005a*/ 	.short	(.L_23 - .L_22)


	//   ....[0]....
.L_22:
        /*005c*/ 	.word	0x00000070


	//   ....[1]....
        /*0060*/ 	.word	0x00000180


	//----- nvinfo : EIATTR_CRS_STACK_SIZE
	.align		4
.L_23:
        /*0064*/ 	.byte	0x04, 0x1e
        /*0066*/ 	.short	(.L_25 - .L_24)
.L_24:
        /*0068*/ 	.word	0x00000000


	//----- nvinfo : EIATTR_CBANK_PARAM_SIZE
	.align		4
.L_25:
        /*006c*/ 	.byte	0x03, 0x19
        /*006e*/ 	.short	0x001c


	//----- nvinfo : EIATTR_PARAM_CBANK
	.align		4
        /*0070*/ 	.byte	0x04, 0x0a
        /*0072*/ 	.short	(.L_27 - .L_26)
	.align		4
.L_26:
        /*0074*/ 	.word	index@(.nv.constant0._Z21sum_vectors_arbitraryPiS_S_i)
        /*0078*/ 	.short	0x0380
        /*007a*/ 	.short	0x001c


	//----- nvinfo : EIATTR_SW_WAR
	.align		4
.L_27:
        /*007c*/ 	.byte	0x04, 0x36
        /*007e*/ 	.short	(.L_29 - .L_28)
.L_28:
        /*0080*/ 	.word	0x00000008
.L_29:


//--------------------- .nv.info._Z11sum_vectorsPiS_S_i --------------------------
	.section	.nv.info._Z11sum_vectorsPiS_S_i,"",@"SHT_CUDA_INFO"
	.sectionflags	@""
	.align	4


	//----- nvinfo : EIATTR_CUDA_API_VERSION
	.align		4
        /*0000*/ 	.byte	0x04, 0x37
        /*0002*/ 	.short	(.L_31 - .L_30)
.L_30:
        /*0004*/ 	.word	0x00000082


	//----- nvinfo : EIATTR_KPARAM_INFO
	.align		4
.L_31:
        /*0008*/ 	.byte	0x04, 0x17
        /*000a*/ 	.short	(.L_33 - .L_32)
.L_32:
        /*000c*/ 	.word	0x00000000
        /*0010*/ 	.short	0x0003
        /*0012*/ 	.short	0x0018
        /*0014*/ 	.byte	0x00, 0xf0, 0x11, 0x00


	//----- nvinfo : EIATTR_KPARAM_INFO
	.align		4
.L_33:
        /*0018*/ 	.byte	0x04, 0x17
        /*001a*/ 	.short	(.L_35 - .L_34)
.L_34:
        /*001c*/ 	.word	0x00000000
        /*0020*/ 	.short	0x0002
        /*0022*/ 	.short	0x0010
        /*0024*/ 	.byte	0x00, 0xf5, 0x21, 0x00


	//----- nvinfo : EIATTR_KPARAM_INFO
	.align		4
.L_35:
        /*0028*/ 	.byte	0x04, 0x17
        /*002a*/ 	.short	(.L_37 - .L_36)
.L_36:
        /*002c*/ 	.word	0x00000000
        /*0030*/ 	.short	0x0001
        /*0032*/ 	.short	0x0008
        /*0034*/ 	.byte	0x00, 0xf5, 0x21, 0x00


	//----- nvinfo : EIATTR_KPARAM_INFO
	.align		4
.L_37:
        /*0038*/ 	.byte	0x04, 0x17
        /*003a*/ 	.short	(.L_39 - .L_38)
.L_38:
        /*003c*/ 	.word	0x00000000
        /*0040*/ 	.short	0x0000
        /*0042*/ 	.short	0x0000
        /*0044*/ 	.byte	0x00, 0xf5, 0x21, 0x00


	//----- nvinfo : EIATTR_SPARSE_MMA_MASK
	.align		4
.L_39:
        /*0048*/ 	.byte	0x03, 0x50
        /*004a*/ 	.short	0x0000


	//----- nvinfo : EIATTR_MAXREG_COUNT
	.align		4
        /*004c*/ 	.byte	0x03, 0x1b
        /*004e*/ 	.short	0x00ff


	//----- nvinfo : EIATTR_MERCURY_ISA_VERSION
	.align		4
        /*0050*/ 	.byte	0x03, 0x5f
        /*0052*/ 	.short	0x0101


	//----- nvinfo : EIATTR_VRC_CTA_INIT_COUNT
	.align		4
        /*0054*/ 	.byte	0x02, 0x4a
	.zero		1
	.zero		1


	//----- nvinfo : EIATTR_EXIT_INSTR_OFFSETS
	.align		4
        /*0058*/ 	.byte	0x04, 0x1c
        /*005a*/ 	.short	(.L_41 - .L_40)


	//   ....[0]....
.L_40:
        /*005c*/ 	.word	0x00000040


	//   ....[1]....
        /*0060*/ 	.word	0x00000100


	//----- nvinfo : EIATTR_CBANK_PARAM_SIZE
	.align		4
.L_41:
        /*0064*/ 	.byte	0x03, 0x19
        /*0066*/ 	.short	0x001c


	//----- nvinfo : EIATTR_PARAM_CBANK
	.align		4
        /*0068*/ 	.byte	0x04, 0x0a
        /*006a*/ 	.short	(.L_43 - .L_42)
	.align		4
.L_42:
        /*006c*/ 	.word	index@(.nv.constant0._Z11sum_vectorsPiS_S_i)
        /*0070*/ 	.short	0x0380
        /*0072*/ 	.short	0x001c


	//----- nvinfo : EIATTR_SW_WAR
	.align		4
.L_43:
        /*0074*/ 	.byte	0x04, 0x36
        /*0076*/ 	.short	(.L_45 - .L_44)
.L_44:
        /*0078*/ 	.word	0x00000008
.L_45:


//--------------------- .nv.callgraph             --------------------------
	.section	.nv.callgraph,"",@"SHT_CUDA_CALLGRAPH"
	.align	4
	.sectionentsize	8
	.align		4
        /*0000*/ 	.word	0x00000000
	.align		4
        /*0004*/ 	.word	0xffffffff
	.align		4
        /*0008*/ 	.word	0x00000000
	.align		4
        /*000c*/ 	.word	0xfffffffe
	.align		4
        /*0010*/ 	.word	0x00000000
	.align		4
        /*0014*/ 	.word	0xfffffffd
	.align		4
        /*0018*/ 	.word	0x00000000
	.align		4
        /*001c*/ 	.word	0xfffffffc


//--------------------- .text._Z21sum_vectors_arbitraryPiS_S_i --------------------------
	.section	.text._Z21sum_vectors_arbitraryPiS_S_i,"ax",@progbits
	.align	128
        .global         _Z21sum_vectors_arbitraryPiS_S_i
        .type           _Z21sum_vectors_arbitraryPiS_S_i,@function
        .size           _Z21sum_vectors_arbitraryPiS_S_i,(.L_x_3 - _Z21sum_vectors_arbitraryPiS_S_i)
        .other          _Z21sum_vectors_arbitraryPiS_S_i,@"STO_CUDA_ENTRY STV_DEFAULT"
_Z21sum_vectors_arbitraryPiS_S_i:
.text._Z21sum_vectors_arbitraryPiS_S_i:
[----:B------:R-:W-:Y:S01]  /*0000*/  LDC R1, c[0x0][0x37c] ;  /* 0x0000df00ff017b82 */ /* 0x000fe20000000800 */
[----:B------:R-:W0:Y:S07]  /*0010*/  S2R R0, SR_TID.X ;  /* 0x0000000000007919 */ /* 0x000e2e0000002100 */
[----:B------:R-:W0:Y:S01]  /*0020*/  S2UR UR4, SR_CTAID.X ;  /* 0x00000000000479c3 */ /* 0x000e220000002500 */
[----:B------:R-:W1:Y:S07]  /*0030*/  LDCU UR5, c[0x0][0x398] ;  /* 0x00007300ff0577ac */ /* 0x000e6e0008000800 */
[----:B------:R-:W0:Y:S02]  /*0040*/  LDC R15, c[0x0][0x360] ;  /* 0x0000d800ff0f7b82 */ /* 0x000e240000000800 */
[----:B0-----:R-:W-:-:S05]  /*0050*/  IMAD R0, R15, UR4, R0 ;  /* 0x000000040f007c24 */ /* 0x001fca000f8e0200 */
[----:B-1----:R-:W-:-:S13]  /*0060*/  ISETP.GE.AND P0, PT, R0, UR5, PT ;  /* 0x0000000500007c0c */ /* 0x002fda000bf06270 */
[----:B------:R-:W-:Y:S05]  /*0070*/  @P0 EXIT ;  /* 0x000000000000094d */ /* 0x000fea0003800000 */
[----:B------:R-:W0:Y:S01]  /*0080*/  LDC.64 R12, c[0x0][0x390] ;  /* 0x0000e400ff0c7b82 */ /* 0x000e220000000a00 */
[----:B------:R-:W1:Y:S01]  /*0090*/  LDCU UR4, c[0x0][0x370] ;  /* 0x00006e00ff0477ac */ /* 0x000e620008000800 */
[----:B------:R-:W2:Y:S06]  /*00a0*/  LDCU.64 UR6, c[0x0][0x358] ;  /* 0x00006b00ff0677ac */ /* 0x000eac0008000a00 */
[----:B------:R-:W3:Y:S08]  /*00b0*/  LDC.64 R8, c[0x0][0x380] ;  /* 0x0000e000ff087b82 */ /* 0x000ef00000000a00 */
[----:B------:R-:W4:Y:S01]  /*00c0*/  LDC.64 R10, c[0x0][0x388] ;  /* 0x0000e200ff0a7b82 */ /* 0x000f220000000a00 */
[----:B-1----:R-:W-:-:S07]  /*00d0*/  IMAD R15, R15, UR4, RZ ;  /* 0x000000040f0f7c24 */ /* 0x002fce000f8e02ff */
.L_x_0:
[----:B---3--:R-:W-:-:S04]  /*00e0*/  IMAD.WIDE R2, R0, 0x4, R8 ;  /* 0x0000000400027825 */ /* 0x008fc800078e0208 */
[C---:B----4-:R-:W-:Y:S02]  /*00f0*/  IMAD.WIDE R4, R0.reuse, 0x4, R10 ;  /* 0x0000000400047825 */ /* 0x050fe400078e020a */
[----:B--2---:R-:W2:Y:S04]  /*0100*/  LDG.E R2, desc[UR6][R2.64] ;  /* 0x0000000602027981 */ /* 0x004ea8000c1e1900 */
[----:B------:R-:W2:Y:S01]  /*0110*/  LDG.E R5, desc[UR6][R4.64] ;  /* 0x0000000604057981 */ /* 0x000ea2000c1e1900 */
[----:B01----:R-:W-:Y:S01]  /*0120*/  IMAD.WIDE R6, R0, 0x4, R12 ;  /* 0x0000000400067825 */ /* 0x003fe200078e020c */
[----:B------:R-:W-:-:S04]  /*0130*/  IADD3 R0, PT, PT, R15, R0, RZ ;  /* 0x000000000f007210 */ /* 0x000fc80007ffe0ff */
[----:B------:R-:W-:Y:S02]  /*0140*/  ISETP.GE.AND P0, PT, R0, UR5, PT ;  /* 0x0000000500007c0c */ /* 0x000fe4000bf06270 */
[----:B--2---:R-:W-:-:S05]  /*0150*/  IADD3 R17, PT, PT, R2, R5, RZ ;  /* 0x0000000502117210 */ /* 0x004fca0007ffe0ff */
[----:B------:R1:W-:Y:S06]  /*0160*/  STG.E desc[UR6][R6.64], R17 ;  /* 0x0000001106007986 */ /* 0x0003ec000c101906 */
[----:B------:R-:W-:Y:S05]  /*0170*/  @!P0 BRA `(.L_x_0) ;  /* 0xfffffffc00d88947 */ /* 0x000fea000383ffff */
[----:B------:R-:W-:Y:S05]  /*0180*/  EXIT ;  /* 0x000000000000794d */ /* 0x000fea0003800000 */
.L_x_1:
[----:B------:R-:W-:-:S00]  /*0190*/  BRA `(.L_x_1) ;  /* 0xfffffffc00fc7947 */ /* 0x000fc0000383ffff */
[----:B------:R-:W-:-:S00]  /*01a0*/  NOP ;  /* 0x0000000000007918 */ /* 0x000fc00000000000 */
        /* <DEDUP_REMOVED lines=13> */
.L_x_3:


//--------------------- .text._Z11sum_vectorsPiS_S_i --------------------------
	.section	.text._Z11sum_vectorsPiS_S_i,"ax",@progbits
	.align	128
        .global         _Z11sum_vectorsPiS_S_i
        .type           _Z11sum_vectorsPiS_S_i,@function
        .size           _Z11sum_vectorsPiS_S_i,(.L_x_4 - _Z11sum_vectorsPiS_S_i)
        .other          _Z11sum_vectorsPiS_S_i,@"STO_CUDA_ENTRY STV_DEFAULT"
_Z11sum_vectorsPiS_S_i:
.text._Z11sum_vectorsPiS_S_i:
[----:B------:R-:W-:Y:S01]  /*0000*/  LDC R1, c[0x0][0x37c] ;  /* 0x0000df00ff017b82 */ /* 0x000fe20000000800 */
[----:B------:R-:W0:Y:S01]  /*0010*/  S2R R9, SR_CTAID.X ;  /* 0x0000000000097919 */ /* 0x000e220000002500 */
[----:B------:R-:W0:Y:S02]  /*0020*/  LDCU UR4, c[0x0][0x398] ;  /* 0x00007300ff0477ac */ /* 0x000e240008000800 */
[----:B0-----:R-:W-:-:S13]  /*0030*/  ISETP.GE.AND P0, PT, R9, UR4, PT ;  /* 0x0000000409007c0c */ /* 0x001fda000bf06270 */
[----:B------:R-:W-:Y:S05]  /*0040*/  @P0 EXIT ;  /* 0x000000000000094d */ /* 0x000fea0003800000 */
[----:B------:R-:W0:Y:S01]  /*0050*/  LDC.64 R2, c[0x0][0x380] ;  /* 0x0000e000ff027b82 */ /* 0x000e220000000a00 */
[----:B------:R-:W1:Y:S07]  /*0060*/  LDCU.64 UR4, c[0x0][0x358] ;  /* 0x00006b00ff0477ac */ /* 0x000e6e0008000a00 */
[----:B------:R-:W2:Y:S08]  /*0070*/  LDC.64 R4, c[0x0][0x388] ;  /* 0x0000e200ff047b82 */ /* 0x000eb00000000a00 */
[----:B------:R-:W3:Y:S01]  /*0080*/  LDC.64 R6, c[0x0][0x390] ;  /* 0x0000e400ff067b82 */ /* 0x000ee20000000a00 */
[----:B0-----:R-:W-:-:S06]  /*0090*/  IMAD.WIDE.U32 R2, R9, 0x4, R2 ;  /* 0x0000000409027825 */ /* 0x001fcc00078e0002 */
[----:B-1----:R-:W4:Y:S01]  /*00a0*/  LDG.E R2, desc[UR4][R2.64] ;  /* 0x0000000402027981 */ /* 0x002f22000c1e1900 */
[----:B--2---:R-:W-:-:S06]  /*00b0*/  IMAD.WIDE.U32 R4, R9, 0x4, R4 ;  /* 0x0000000409047825 */ /* 0x004fcc00078e0004 */
[----:B------:R-:W4:Y:S01]  /*00c0*/  LDG.E R5, desc[UR4][R4.64] ;  /* 0x0000000404057981 */ /* 0x000f22000c1e1900 */
[----:B---3--:R-:W-:Y:S01]  /*00d0*/  IMAD.WIDE.U32 R6, R9, 0x4, R6 ;  /* 0x0000000409067825 */ /* 0x008fe200078e0006 */
[----:B----4-:R-:W-:-:S05]  /*00e0*/  IADD3 R9, PT, PT, R2, R5, RZ ;  /* 0x0000000502097210 */ /* 0x010fca0007ffe0ff */
[----:B------:R-:W-:Y:S01]  /*00f0*/  STG.E desc[UR4][R6.64], R9 ;  /* 0x0000000906007986 */ /* 0x000fe2000c101904 */
[----:B------:R-:W-:Y:S05]  /*0100*/  EXIT ;  /* 0x000000000000794d */ /* 0x000fea0003800000 */
.L_x_2:
        /* <DEDUP_REMOVED lines=15> */
.L_x_4:


//--------------------- .nv.shared.reserved.0     --------------------------
	.section	.nv.shared.reserved.0,"aw",@nobits
	.weak		__nv_reservedSMEM_offset_0_alias
	.size		__nv_reservedSMEM_offset_0_alias, 0, 64
	.other		__nv_reservedSMEM_offset_0_alias,@"STO_CUDA_RESERVED_SHARED STV_DEFAULT"
__nv_reservedSMEM_offset_0_alias:
	.zero		0
	.zero		64


//--------------------- .nv.constant0._Z21sum_vectors_arbitraryPiS_S_i --------------------------
	.section	.nv.constant0._Z21sum_vectors_arbitraryPiS_S_i,"a",@progbits
	.sectionflags	@""
	.align	4
.nv.constant0._Z21sum_vectors_arbitraryPiS_S_i:
	.zero		924


//--------------------- .nv.constant0._Z11sum_vectorsPiS_S_i --------------------------
	.section	.nv.constant0._Z11sum_vectorsPiS_S_i,"a",@progbits
	.sectionflags	@""
	.align	4
.nv.constant0._Z11sum_vectorsPiS_S_i:
	.zero		924


//--------------------- SYMBOLS --------------------------

	.type		.nv.reservedSmem.offset0,@object
	.size		.nv.reservedSmem.offset0,0x4
